	.headerflags	@"EF_CUDA_TEXMODE_UNIFIED EF_CUDA_64BIT_ADDRESS EF_CUDA_ACCELERATORS EF_CUDA_SM90 EF_CUDA_VIRTUAL_SM(EF_CUDA_SM90)"
	.elftype	@"ET_EXEC"


//--------------------- .nv.info                  --------------------------
	.section	.nv.info,"",@"SHT_CUDA_INFO"
	.align	4


	//----- nvinfo : EIATTR_REGCOUNT
	.align		4
        /*0000*/ 	.byte	0x04, 0x2f
        /*0002*/ 	.short	(.L_3 - .L_2)
	.align		4
.L_2:
        /*0004*/ 	.word	index@(triton_poi_fused__native_batch_norm_legit_no_training_relu_20)
        /*0008*/ 	.word	0x00000024


	//----- nvinfo : EIATTR_MIN_STACK_SIZE
	.align		4
.L_3:
        /*000c*/ 	.byte	0x04, 0x12
        /*000e*/ 	.short	(.L_5 - .L_4)
	.align		4
.L_4:
        /*0010*/ 	.word	index@(triton_poi_fused__native_batch_norm_legit_no_training_relu_20)
        /*0014*/ 	.word	0x00000000


	//----- nvinfo : EIATTR_FRAME_SIZE
	.align		4
.L_5:
        /*0018*/ 	.byte	0x04, 0x11
        /*001a*/ 	.short	(.L_7 - .L_6)
	.align		4
.L_6:
        /*001c*/ 	.word	index@(triton_poi_fused__native_batch_norm_legit_no_training_relu_20)
        /*0020*/ 	.word	0x00000000


	//----- nvinfo : EIATTR_MIN_STACK_SIZE
	.align		4
.L_7:
        /*0024*/ 	.byte	0x04, 0x12
        /*0026*/ 	.short	(.L_9 - .L_8)
	.align		4
.L_8:
        /*0028*/ 	.word	index@(triton_poi_fused__native_batch_norm_legit_no_training_relu_20)
        /*002c*/ 	.word	0x00000000
.L_9:


//--------------------- .nv.info.triton_poi_fused__native_batch_norm_legit_no_training_relu_20 --------------------------
	.section	.nv.info.triton_poi_fused__native_batch_norm_legit_no_training_relu_20,"",@"SHT_CUDA_INFO"
	.sectionflags	@""
	.align	4


	//----- nvinfo : EIATTR_CUDA_API_VERSION
	.align		4
        /*0000*/ 	.byte	0x04, 0x37
        /*0002*/ 	.short	(.L_11 - .L_10)
.L_10:
        /*0004*/ 	.word	0x0000007c


	//----- nvinfo : EIATTR_KPARAM_INFO
	.align		4
.L_11:
        /*0008*/ 	.byte	0x04, 0x17
        /*000a*/ 	.short	(.L_13 - .L_12)
.L_12:
        /*000c*/ 	.word	0x00000000
        /*0010*/ 	.short	0x0006
        /*0012*/ 	.short	0x0030
        /*0014*/ 	.byte	0x00, 0xf0, 0x11, 0x00


	//----- nvinfo : EIATTR_KPARAM_INFO
	.align		4
.L_13:
        /*0018*/ 	.byte	0x04, 0x17
        /*001a*/ 	.short	(.L_15 - .L_14)
.L_14:
        /*001c*/ 	.word	0x00000000
        /*0020*/ 	.short	0x0005
        /*0022*/ 	.short	0x0028
        /*0024*/ 	.byte	0x00, 0xf4, 0x21, 0x00


	//----- nvinfo : EIATTR_KPARAM_INFO
	.align		4
.L_15:
        /*0028*/ 	.byte	0x04, 0x17
        /*002a*/ 	.short	(.L_17 - .L_16)
.L_16:
        /*002c*/ 	.word	0x00000000
        /*0030*/ 	.short	0x0004
        /*0032*/ 	.short	0x0020
        /*0034*/ 	.byte	0x00, 0xf4, 0x21, 0x00


	//----- nvinfo : EIATTR_KPARAM_INFO
	.align		4
.L_17:
        /*0038*/ 	.byte	0x04, 0x17
        /*003a*/ 	.short	(.L_19 - .L_18)
.L_18:
        /*003c*/ 	.word	0x00000000
        /*0040*/ 	.short	0x0003
        /*0042*/ 	.short	0x0018
        /*0044*/ 	.byte	0x00, 0xf4, 0x21, 0x00


	//----- nvinfo : EIATTR_KPARAM_INFO
	.align		4
.L_19:
        /*0048*/ 	.byte	0x04, 0x17
        /*004a*/ 	.short	(.L_21 - .L_20)
.L_20:
        /*004c*/ 	.word	0x00000000
        /*0050*/ 	.short	0x0002
        /*0052*/ 	.short	0x0010
        /*0054*/ 	.byte	0x00, 0xf4, 0x21, 0x00


	//----- nvinfo : EIATTR_KPARAM_INFO
	.align		4
.L_21:
        /*0058*/ 	.byte	0x04, 0x17
        /*005a*/ 	.short	(.L_23 - .L_22)
.L_22:
        /*005c*/ 	.word	0x00000000
        /*0060*/ 	.short	0x0001
        /*0062*/ 	.short	0x0008
        /*0064*/ 	.byte	0x00, 0xf4, 0x21, 0x00


	//----- nvinfo : EIATTR_KPARAM_INFO
	.align		4
.L_23:
        /*0068*/ 	.byte	0x04, 0x17
        /*006a*/ 	.short	(.L_25 - .L_24)
.L_24:
        /*006c*/ 	.word	0x00000000
        /*0070*/ 	.short	0x0000
        /*0072*/ 	.short	0x0000
        /*0074*/ 	.byte	0x00, 0xf4, 0x21, 0x00


	//----- nvinfo : EIATTR_SPARSE_MMA_MASK
	.align		4
.L_25:
        /*0078*/ 	.byte	0x03, 0x50
        /*007a*/ 	.short	0x0000


	//----- nvinfo : EIATTR_MAXREG_COUNT
	.align		4
        /*007c*/ 	.byte	0x03, 0x1b
        /*007e*/ 	.short	0x00ff


	//----- nvinfo : EIATTR_EXIT_INSTR_OFFSETS
	.align		4
        /*0080*/ 	.byte	0x04, 0x1c
        /*0082*/ 	.short	(.L_27 - .L_26)


	//   ....[0]....
.L_26:
        /*0084*/ 	.word	0x00000b30


	//   ....[1]....
        /*0088*/ 	.word	0x00000b50


	//----- nvinfo : EIATTR_REQNTID
	.align		4
.L_27:
        /*008c*/ 	.byte	0x04, 0x10
        /*008e*/ 	.short	(.L_29 - .L_28)
.L_28:
        /*0090*/ 	.word	0x00000080
        /*0094*/ 	.word	0x00000001
        /*0098*/ 	.word	0x00000001


	//----- nvinfo : EIATTR_CBANK_PARAM_SIZE
	.align		4
.L_29:
        /*009c*/ 	.byte	0x03, 0x19
        /*009e*/ 	.short	0x0034


	//----- nvinfo : EIATTR_PARAM_CBANK
	.align		4
        /*00a0*/ 	.byte	0x04, 0x0a
        /*00a2*/ 	.short	(.L_31 - .L_30)
	.align		4
.L_30:
        /*00a4*/ 	.word	index@(.nv.constant0.triton_poi_fused__native_batch_norm_legit_no_training_relu_20)
        /*00a8*/ 	.short	0x0210
        /*00aa*/ 	.short	0x0034


	//----- nvinfo : EIATTR_SW_WAR
	.align		4
.L_31:
        /*00ac*/ 	.byte	0x04, 0x36
        /*00ae*/ 	.short	(.L_33 - .L_32)
.L_32:
        /*00b0*/ 	.word	0x00000008
.L_33:


//--------------------- .nv.callgraph             --------------------------
	.section	.nv.callgraph,"",@"SHT_CUDA_CALLGRAPH"
	.align	4
	.sectionentsize	8
	.align		4
        /*0000*/ 	.word	0x00000000
	.align		4
        /*0004*/ 	.word	0xffffffff
	.align		4
        /*0008*/ 	.word	0x00000000
	.align		4
        /*000c*/ 	.word	0xfffffffe
	.align		4
        /*0010*/ 	.word	0x00000000
	.align		4
        /*0014*/ 	.word	0xfffffffd
	.align		4
        /*0018*/ 	.word	0x00000000
	.align		4
        /*001c*/ 	.word	0xfffffffc


//--------------------- .nv.constant4             --------------------------
	.section	.nv.constant4,"a",@progbits
	.align	8
	.align		8
.nv.constant4:
        /*0000*/ 	.dword	_$_str
	.align		8
        /*0008*/ 	.dword	_$_str_$_2


//--------------------- .text.triton_poi_fused__native_batch_norm_legit_no_training_relu_20 --------------------------
	.section	.text.triton_poi_fused__native_batch_norm_legit_no_training_relu_20,"ax",@progbits
	.align	128
        .global         triton_poi_fused__native_batch_norm_legit_no_training_relu_20
        .type           triton_poi_fused__native_batch_norm_legit_no_training_relu_20,@function
        .size           triton_poi_fused__native_batch_norm_legit_no_training_relu_20,(.L_x_1 - triton_poi_fused__native_batch_norm_legit_no_training_relu_20)
        .other          triton_poi_fused__native_batch_norm_legit_no_training_relu_20,@"STO_CUDA_ENTRY STV_DEFAULT"
triton_poi_fused__native_batch_norm_legit_no_training_relu_20:
.text.triton_poi_fused__native_batch_norm_legit_no_training_relu_20:
[----:B------:R-:W0:Y:S02]  /*0000*/  LDC R1, c[0x0][0x28] ;  /* 0x00000a00ff017b82 */ /* 0x000e240000000800 */
[----:B------:R-:W1:Y:S01]  /*0010*/  S2R R0, SR_TID.X ;  /* 0x0000000000007919 */ /* 0x000e620000002100 */
[----:B------:R-:W2:Y:S01]  /*0020*/  LDC.64 R28, c[0x0][0x220] ;  /* 0x00008800ff1c7b82 */ /* 0x000ea20000000a00 */
[----:B------:R-:W3:Y:S07]  /*0030*/  S2R R3, SR_CTAID.X ;  /* 0x0000000000037919 */ /* 0x000eee0000002500 */
[----:B------:R-:W4:Y:S01]  /*0040*/  LDC.64 R32, c[0x0][0x210] ;  /* 0x00008400ff207b82 */ /* 0x000f220000000a00 */
[----:B------:R-:W-:Y:S01]  /*0050*/  ULDC.64 UR4, c[0x0][0x208] ;  /* 0x0000820000047ab9 */ /* 0x000fe20000000a00 */
[----:B------:R-:W-:-:S02]  /*0060*/  CS2R R4, SRZ ;  /* 0x0000000000047805 */ /* 0x000fc4000001ff00 */
[----:B------:R-:W-:Y:S02]  /*0070*/  CS2R R6, SRZ ;  /* 0x0000000000067805 */ /* 0x000fe4000001ff00 */
[----:B------:R-:W-:Y:S02]  /*0080*/  CS2R R8, SRZ ;  /* 0x0000000000087805 */ /* 0x000fe4000001ff00 */
[----:B------:R-:W-:Y:S01]  /*0090*/  CS2R R10, SRZ ;  /* 0x00000000000a7805 */ /* 0x000fe2000001ff00 */
[----:B------:R-:W5:Y:S01]  /*00a0*/  LDC.64 R30, c[0x0][0x218] ;  /* 0x00008600ff1e7b82 */ /* 0x000f620000000a00 */
[----:B-1----:R-:W-:-:S04]  /*00b0*/  SHF.L.U32 R0, R0, 0x2, RZ ;  /* 0x0000000200007819 */ /* 0x002fc800000006ff */
[----:B------:R-:W-:Y:S02]  /*00c0*/  LOP3.LUT R0, R0, 0x1fc, RZ, 0xc0, !PT ;  /* 0x000001fc00007812 */ /* 0x000fe400078ec0ff */
[----:B---3--:R-:W-:Y:S02]  /*00d0*/  SHF.R.S32.HI R2, RZ, 0x15, R3 ;  /* 0x00000015ff027819 */ /* 0x008fe40000011403 */
[----:B------:R-:W-:Y:S02]  /*00e0*/  LEA R0, R3, R0, 0xa ;  /* 0x0000000003007211 */ /* 0x000fe400078e50ff */
[----:B------:R-:W-:Y:S02]  /*00f0*/  SGXT R3, R2, 0x1 ;  /* 0x000000010203781a */ /* 0x000fe40000000200 */
[----:B------:R-:W-:Y:S02]  /*0100*/  ISETP.GE.AND P1, PT, R0, 0xfa0900, PT ;  /* 0x00fa09000000780c */ /* 0x000fe40003f26270 */
[----:B------:R-:W-:-:S02]  /*0110*/  CS2R R12, SRZ ;  /* 0x00000000000c7805 */ /* 0x000fc4000001ff00 */
[----:B------:R-:W-:Y:S02]  /*0120*/  LEA.HI R3, R3, R0, RZ, 0x6 ;  /* 0x0000000003037211 */ /* 0x000fe400078f30ff */
[----:B------:R-:W-:Y:S01]  /*0130*/  CS2R R14, SRZ ;  /* 0x00000000000e7805 */ /* 0x000fe2000001ff00 */
[----:B----4-:R-:W-:Y:S01]  /*0140*/  IMAD.WIDE R32, R0, 0x4, R32 ;  /* 0x0000000400207825 */ /* 0x010fe200078e0220 */
[----:B------:R-:W-:-:S04]  /*0150*/  LOP3.LUT R3, R3, 0xffffffc0, RZ, 0xc0, !PT ;  /* 0xffffffc003037812 */ /* 0x000fc800078ec0ff */
[----:B------:R-:W-:Y:S01]  /*0160*/  IADD3 R2, R0, -R3, RZ ;  /* 0x8000000300027210 */ /* 0x000fe20007ffe0ff */
[----:B------:R-:W3:Y:S04]  /*0170*/  @!P1 LDG.E.128 R4, desc[UR4][R32.64] ;  /* 0x0000000420049981 */ /* 0x000ee8000c1e1d00 */
[----:B--2---:R-:W-:-:S04]  /*0180*/  IMAD.WIDE R28, R2, 0x4, R28 ;  /* 0x00000004021c7825 */ /* 0x004fc800078e021c */
[----:B-----5:R-:W-:Y:S01]  /*0190*/  IMAD.WIDE R30, R2, 0x4, R30 ;  /* 0x00000004021e7825 */ /* 0x020fe200078e021e */
[----:B------:R-:W2:Y:S04]  /*01a0*/  @!P1 LDG.E.EL.128 R12, desc[UR4][R28.64] ;  /* 0x000000041c0c9981 */ /* 0x000ea8000c2e1d00 */
[----:B------:R-:W3:Y:S01]  /*01b0*/  @!P1 LDG.E.EL.128 R8, desc[UR4][R30.64] ;  /* 0x000000041e089981 */ /* 0x000ee2000c2e1d00 */
[----:B------:R-:W-:-:S04]  /*01c0*/  IADD3 R3, R0, 0x200, RZ ;  /* 0x0000020000037810 */ /* 0x000fc80007ffe0ff */
[----:B------:R-:W-:Y:S02]  /*01d0*/  ISETP.GE.AND P0, PT, R3, 0xfa0900, PT ;  /* 0x00fa09000300780c */ /* 0x000fe40003f06270 */
[----:B------:R-:W-:Y:S02]  /*01e0*/  CS2R R24, SRZ ;  /* 0x0000000000187805 */ /* 0x000fe4000001ff00 */
[----:B------:R-:W-:Y:S02]  /*01f0*/  CS2R R26, SRZ ;  /* 0x00000000001a7805 */ /* 0x000fe4000001ff00 */
[----:B------:R-:W-:Y:S02]  /*0200*/  CS2R R16, SRZ ;  /* 0x0000000000107805 */ /* 0x000fe4000001ff00 */
[----:B------:R-:W-:Y:S02]  /*0210*/  CS2R R18, SRZ ;  /* 0x0000000000127805 */ /* 0x000fe4000001ff00 */
[----:B------:R-:W-:-:S02]  /*0220*/  CS2R R20, SRZ ;  /* 0x0000000000147805 */ /* 0x000fc4000001ff00 */
[----:B------:R-:W-:Y:S01]  /*0230*/  CS2R R22, SRZ ;  /* 0x0000000000167805 */ /* 0x000fe2000001ff00 */
[----:B------:R-:W4:Y:S04]  /*0240*/  @!P0 LDG.E.EL.128 R24, desc[UR4][R28.64] ;  /* 0x000000041c188981 */ /* 0x000f28000c2e1d00 */
[----:B------:R-:W5:Y:S04]  /*0250*/  @!P0 LDG.E.128 R16, desc[UR4][R32.64+0x800] ;  /* 0x0008000420108981 */ /* 0x000f68000c1e1d00 */
[----:B------:R1:W5:Y:S01]  /*0260*/  @!P0 LDG.E.EL.128 R20, desc[UR4][R30.64] ;  /* 0x000000041e148981 */ /* 0x000362000c2e1d00 */
[----:B------:R-:W-:Y:S01]  /*0270*/  HFMA2.MMA R3, -RZ, RZ, 1.625, 0 ;  /* 0x3e800000ff037435 */ /* 0x000fe200000001ff */
[----:B-1----:R-:W1:Y:S02]  /*0280*/  LDC.64 R30, c[0x0][0x230] ;  /* 0x00008c00ff1e7b82 */ /* 0x002e640000000a00 */
[----:B-1----:R-:W-:-:S04]  /*0290*/  IMAD.WIDE R30, R2, 0x4, R30 ;  /* 0x00000004021e7825 */ /* 0x002fc800078e021e */
[----:B--2---:R-:W-:Y:S01]  /*02a0*/  FADD R12, R12, 0.0010000000474974513054 ;  /* 0x3a83126f0c0c7421 */ /* 0x004fe20000000000 */
[----:B---3--:R-:W-:-:S05]  /*02b0*/  FADD R5, -R9, R5 ;  /* 0x0000000509057221 */ /* 0x008fca0000000100 */
[----:B------:R-:W1:Y:S01]  /*02c0*/  MUFU.SQRT R12, R12 ;  /* 0x0000000c000c7308 */ /* 0x000e620000002000 */
[----:B------:R-:W-:Y:S01]  /*02d0*/  FADD R9, R13, 0.0010000000474974513054 ;  /* 0x3a83126f0d097421 */ /* 0x000fe20000000000 */
[----:B------:R-:W-:Y:S01]  /*02e0*/  FADD R4, -R8, R4 ;  /* 0x0000000408047221 */ /* 0x000fe20000000100 */
[----:B------:R-:W-:Y:S01]  /*02f0*/  FADD R8, R14, 0.0010000000474974513054 ;  /* 0x3a83126f0e087421 */ /* 0x000fe20000000000 */
[----:B------:R-:W-:-:S04]  /*0300*/  FADD R14, R15, 0.0010000000474974513054 ;  /* 0x3a83126f0f0e7421 */ /* 0x000fc80000000000 */
[----:B------:R-:W2:Y:S01]  /*0310*/  MUFU.SQRT R9, R9 ;  /* 0x0000000900097308 */ /* 0x000ea20000002000 */
[----:B-1----:R-:W-:-:S07]  /*0320*/  FSETP.GT.AND P5, PT, R12, 8.50705917302346158658e+37, PT ;  /* 0x7e8000000c00780b */ /* 0x002fce0003fa4000 */
[----:B------:R-:W1:Y:S01]  /*0330*/  MUFU.SQRT R8, R8 ;  /* 0x0000000800087308 */ /* 0x000e620000002000 */
[----:B------:R-:W-:Y:S01]  /*0340*/  FSETP.GEU.AND P2, PT, R12, 1.175494350822287508e-38, PT ;  /* 0x008000000c00780b */ /* 0x000fe20003f4e000 */
[----:B----4-:R-:W-:-:S06]  /*0350*/  FADD R24, R24, 0.0010000000474974513054 ;  /* 0x3a83126f18187421 */ /* 0x010fcc0000000000 */
[----:B------:R-:W3:Y:S01]  /*0360*/  MUFU.SQRT R14, R14 ;  /* 0x0000000e000e7308 */ /* 0x000ee20000002000 */
[C---:B--2---:R-:W-:Y:S01]  /*0370*/  FSETP.GT.AND P3, PT, R9.reuse, 8.50705917302346158658e+37, PT ;  /* 0x7e8000000900780b */ /* 0x044fe20003f64000 */
[----:B------:R-:W-:Y:S01]  /*0380*/  FADD R10, -R10, R6 ;  /* 0x000000060a0a7221 */ /* 0x000fe20000000100 */
[----:B------:R-:W-:Y:S01]  /*0390*/  FSETP.GEU.AND P4, PT, R9, 1.175494350822287508e-38, PT ;  /* 0x008000000900780b */ /* 0x000fe20003f8e000 */
[----:B------:R-:W-:Y:S01]  /*03a0*/  @P5 FMUL R12, R12, 0.25 ;  /* 0x3e8000000c0c5820 */ /* 0x000fe20000400000 */
[----:B------:R-:W-:-:S03]  /*03b0*/  FSEL R6, R3, 1, P5 ;  /* 0x3f80000003067808 */ /* 0x000fc60002800000 */
[----:B------:R-:W2:Y:S01]  /*03c0*/  MUFU.SQRT R15, R24 ;  /* 0x00000018000f7308 */ /* 0x000ea20000002000 */
[----:B------:R-:W-:Y:S01]  /*03d0*/  FADD R13, R25, 0.0010000000474974513054 ;  /* 0x3a83126f190d7421 */ /* 0x000fe20000000000 */
[----:B------:R-:W-:Y:S01]  /*03e0*/  FADD R26, R26, 0.0010000000474974513054 ;  /* 0x3a83126f1a1a7421 */ /* 0x000fe20000000000 */
[----:B------:R-:W-:Y:S01]  /*03f0*/  @!P2 FMUL R12, R12, 16777216 ;  /* 0x4b8000000c0ca820 */ /* 0x000fe20000400000 */
[----:B------:R-:W-:Y:S01]  /*0400*/  @!P2 FMUL R6, R6, 16777216 ;  /* 0x4b8000000606a820 */ /* 0x000fe20000400000 */
[----:B-1----:R-:W-:Y:S01]  /*0410*/  FSETP.GT.AND P6, PT, R8, 8.50705917302346158658e+37, PT ;  /* 0x7e8000000800780b */ /* 0x002fe20003fc4000 */
[----:B-----5:R-:W-:Y:S01]  /*0420*/  FADD R16, -R20, R16 ;  /* 0x0000001014107221 */ /* 0x020fe20000000100 */
[----:B---3--:R-:W-:Y:S01]  /*0430*/  FSETP.GT.AND P2, PT, R14, 8.50705917302346158658e+37, PT ;  /* 0x7e8000000e00780b */ /* 0x008fe20003f44000 */
[----:B------:R-:W1:Y:S01]  /*0440*/  MUFU.SQRT R13, R13 ;  /* 0x0000000d000d7308 */ /* 0x000e620000002000 */
[----:B------:R-:W-:Y:S01]  /*0450*/  FSEL R20, R3, 1, P3 ;  /* 0x3f80000003147808 */ /* 0x000fe20001800000 */
[----:B------:R-:W-:Y:S01]  /*0460*/  @P3 FMUL R9, R9, 0.25 ;  /* 0x3e80000009093820 */ /* 0x000fe20000400000 */
[----:B------:R-:W-:-:S02]  /*0470*/  FSETP.GEU.AND P5, PT, R8, 1.175494350822287508e-38, PT ;  /* 0x008000000800780b */ /* 0x000fc40003fae000 */
[----:B------:R-:W-:-:S03]  /*0480*/  FSETP.GEU.AND P3, PT, R14, 1.175494350822287508e-38, PT ;  /* 0x008000000e00780b */ /* 0x000fc60003f6e000 */
[----:B------:R-:W3:Y:S01]  /*0490*/  MUFU.SQRT R25, R26 ;  /* 0x0000001a00197308 */ /* 0x000ee20000002000 */
[----:B------:R-:W-:Y:S01]  /*04a0*/  @!P4 FMUL R9, R9, 16777216 ;  /* 0x4b8000000909c820 */ /* 0x000fe20000400000 */
[----:B------:R-:W-:Y:S01]  /*04b0*/  @!P4 FMUL R20, R20, 16777216 ;  /* 0x4b8000001414c820 */ /* 0x000fe20000400000 */
[----:B--2---:R-:W-:Y:S01]  /*04c0*/  FSETP.GT.AND P4, PT, R15, 8.50705917302346158658e+37, PT ;  /* 0x7e8000000f00780b */ /* 0x004fe20003f84000 */
[----:B------:R-:W-:Y:S01]  /*04d0*/  FADD R11, -R11, R7 ;  /* 0x000000070b0b7221 */ /* 0x000fe20000000100 */
[C---:B------:R-:W-:Y:S01]  /*04e0*/  FSEL R24, R3.reuse, 1, P6 ;  /* 0x3f80000003187808 */ /* 0x040fe20003000000 */
[----:B------:R-:W-:Y:S02]  /*04f0*/  @P6 FMUL R8, R8, 0.25 ;  /* 0x3e80000008086820 */ /* 0x000fe40000400000 */
[----:B------:R2:W4:Y:S01]  /*0500*/  MUFU.RCP R7, R12 ;  /* 0x0000000c00077308 */ /* 0x0005220000001000 */
[----:B------:R-:W-:Y:S01]  /*0510*/  @P2 FMUL R14, R14, 0.25 ;  /* 0x3e8000000e0e2820 */ /* 0x000fe20000400000 */
[----:B------:R-:W-:Y:S01]  /*0520*/  @!P5 FMUL R8, R8, 16777216 ;  /* 0x4b8000000808d820 */ /* 0x000fe20000400000 */
[----:B------:R-:W-:Y:S01]  /*0530*/  @!P5 FMUL R24, R24, 16777216 ;  /* 0x4b8000001818d820 */ /* 0x000fe20000400000 */
[----:B--2---:R-:W-:Y:S01]  /*0540*/  FSEL R12, R3, 1, P2 ;  /* 0x3f800000030c7808 */ /* 0x004fe20001000000 */
[----:B------:R-:W-:Y:S01]  /*0550*/  @!P3 FMUL R14, R14, 16777216 ;  /* 0x4b8000000e0eb820 */ /* 0x000fe20000400000 */
[----:B-1----:R-:W-:-:S03]  /*0560*/  FSETP.GT.AND P5, PT, R13, 8.50705917302346158658e+37, PT ;  /* 0x7e8000000d00780b */ /* 0x002fc60003fa4000 */
[----:B------:R-:W-:Y:S01]  /*0570*/  @!P3 FMUL R12, R12, 16777216 ;  /* 0x4b8000000c0cb820 */ /* 0x000fe20000400000 */
[----:B---3--:R-:W-:Y:S01]  /*0580*/  FSETP.GT.AND P3, PT, R25, 8.50705917302346158658e+37, PT ;  /* 0x7e8000001900780b */ /* 0x008fe20003f64000 */
[----:B------:R-:W-:Y:S01]  /*0590*/  FADD R17, -R21, R17 ;  /* 0x0000001115117221 */ /* 0x000fe20000000100 */
[C---:B------:R-:W-:Y:S01]  /*05a0*/  FSETP.GEU.AND P6, PT, R15.reuse, 1.175494350822287508e-38, PT ;  /* 0x008000000f00780b */ /* 0x040fe20003fce000 */
[----:B------:R-:W-:Y:S01]  /*05b0*/  @P4 FMUL R15, R15, 0.25 ;  /* 0x3e8000000f0f4820 */ /* 0x000fe20000400000 */
[----:B------:R-:W-:Y:S01]  /*05c0*/  FSEL R21, R3, 1, P4 ;  /* 0x3f80000003157808 */ /* 0x000fe20002000000 */
[----:B------:R-:W1:Y:S01]  /*05d0*/  MUFU.RCP R29, R14 ;  /* 0x0000000e001d7308 */ /* 0x000e620000001000 */
[----:B------:R-:W-:Y:S02]  /*05e0*/  FSETP.GEU.AND P2, PT, R13, 1.175494350822287508e-38, PT ;  /* 0x008000000d00780b */ /* 0x000fe40003f4e000 */
[----:B------:R-:W-:Y:S01]  /*05f0*/  FSETP.GEU.AND P4, PT, R25, 1.175494350822287508e-38, PT ;  /* 0x008000001900780b */ /* 0x000fe20003f8e000 */
[----:B------:R-:W-:-:S04]  /*0600*/  FADD R23, -R23, R19 ;  /* 0x0000001317177221 */ /* 0x000fc80000000100 */
[----:B------:R-:W2:Y:S01]  /*0610*/  MUFU.RCP R33, R8 ;  /* 0x0000000800217308 */ /* 0x000ea20000001000 */
[----:B----4-:R-:W-:Y:S01]  /*0620*/  FMUL R19, R7, R6 ;  /* 0x0000000607137220 */ /* 0x010fe20000400000 */
[----:B------:R-:W-:Y:S01]  /*0630*/  @P5 FMUL R13, R13, 0.25 ;  /* 0x3e8000000d0d5820 */ /* 0x000fe20000400000 */
[----:B------:R-:W3:Y:S01]  /*0640*/  LDC.64 R6, c[0x0][0x228] ;  /* 0x00008a00ff067b82 */ /* 0x000ee20000000a00 */
[----:B------:R-:W-:-:S04]  /*0650*/  @P3 FMUL R25, R25, 0.25 ;  /* 0x3e80000019193820 */ /* 0x000fc80000400000 */
[----:B------:R-:W4:Y:S01]  /*0660*/  MUFU.RCP R9, R9 ;  /* 0x0000000900097308 */ /* 0x000f220000001000 */
[----:B------:R-:W-:Y:S01]  /*0670*/  @!P6 FMUL R15, R15, 16777216 ;  /* 0x4b8000000f0fe820 */ /* 0x000fe20000400000 */
[----:B------:R-:W-:Y:S01]  /*0680*/  @!P2 FMUL R13, R13, 16777216 ;  /* 0x4b8000000d0da820 */ /* 0x000fe20000400000 */
[----:B------:R-:W-:Y:S01]  /*0690*/  @!P4 FMUL R25, R25, 16777216 ;  /* 0x4b8000001919c820 */ /* 0x000fe20000400000 */
[----:B-1----:R-:W-:Y:S01]  /*06a0*/  FMUL R12, R29, R12 ;  /* 0x0000000c1d0c7220 */ /* 0x002fe20000400000 */
[----:B--2---:R-:W-:-:S03]  /*06b0*/  FMUL R33, R33, R24 ;  /* 0x0000001821217220 */ /* 0x004fc60000400000 */
[----:B------:R1:W2:Y:S08]  /*06c0*/  MUFU.RCP R8, R15 ;  /* 0x0000000f00087308 */ /* 0x0002b00000001000 */
[----:B------:R-:W5:Y:S01]  /*06d0*/  MUFU.RCP R26, R13 ;  /* 0x0000000d001a7308 */ /* 0x000f620000001000 */
[----:B----4-:R-:W-:Y:S01]  /*06e0*/  FMUL R24, R9, R20 ;  /* 0x0000001409187220 */ /* 0x010fe20000400000 */
[----:B-1----:R-:W-:-:S06]  /*06f0*/  FMUL R15, R33, R10 ;  /* 0x0000000a210f7220 */ /* 0x002fcc0000400000 */
[----:B------:R2:W1:Y:S01]  /*0700*/  MUFU.RCP R29, R25 ;  /* 0x00000019001d7308 */ /* 0x0004620000001000 */
[C---:B------:R-:W-:Y:S02]  /*0710*/  FSEL R9, R3.reuse, 1, P5 ;  /* 0x3f80000003097808 */ /* 0x040fe40002800000 */
[----:B------:R-:W-:Y:S01]  /*0720*/  FSEL R10, R3, 1, P3 ;  /* 0x3f800000030a7808 */ /* 0x000fe20001800000 */
[----:B------:R-:W-:Y:S02]  /*0730*/  @!P6 FMUL R21, R21, 16777216 ;  /* 0x4b8000001515e820 */ /* 0x000fe40000400000 */
[----:B------:R-:W-:Y:S02]  /*0740*/  @!P2 FMUL R9, R9, 16777216 ;  /* 0x4b8000000909a820 */ /* 0x000fe40000400000 */
[----:B------:R-:W-:Y:S01]  /*0750*/  @!P4 FMUL R10, R10, 16777216 ;  /* 0x4b8000000a0ac820 */ /* 0x000fe20000400000 */
[----:B------:R-:W-:Y:S01]  /*0760*/  FMUL R12, R12, R11 ;  /* 0x0000000b0c0c7220 */ /* 0x000fe20000400000 */
[----:B------:R-:W-:Y:S01]  /*0770*/  FMUL R24, R24, R5 ;  /* 0x0000000518187220 */ /* 0x000fe20000400000 */
[----:B------:R-:W-:Y:S01]  /*0780*/  FMUL R19, R19, R4 ;  /* 0x0000000413137220 */ /* 0x000fe20000400000 */
[----:B--2---:R-:W-:Y:S01]  /*0790*/  FMUL R25, R8, R21 ;  /* 0x0000001508197220 */ /* 0x004fe20000400000 */
[----:B-----5:R-:W-:Y:S01]  /*07a0*/  FMUL R26, R26, R9 ;  /* 0x000000091a1a7220 */ /* 0x020fe20000400000 */
[----:B---3--:R-:W-:-:S04]  /*07b0*/  IMAD.WIDE R32, R2, 0x4, R6 ;  /* 0x0000000402207825 */ /* 0x008fc800078e0206 */
[----:B-1----:R-:W-:Y:S01]  /*07c0*/  FMUL R29, R29, R10 ;  /* 0x0000000a1d1d7220 */ /* 0x002fe20000400000 */
[----:B------:R-:W-:Y:S02]  /*07d0*/  CS2R R8, SRZ ;  /* 0x0000000000087805 */ /* 0x000fe4000001ff00 */
[----:B------:R-:W-:Y:S02]  /*07e0*/  CS2R R10, SRZ ;  /* 0x00000000000a7805 */ /* 0x000fe4000001ff00 */
[----:B------:R-:W-:Y:S02]  /*07f0*/  CS2R R4, SRZ ;  /* 0x0000000000047805 */ /* 0x000fe4000001ff00 */
[----:B------:R-:W-:Y:S02]  /*0800*/  CS2R R6, SRZ ;  /* 0x0000000000067805 */ /* 0x000fe4000001ff00 */
[----:B------:R-:W2:Y:S04]  /*0810*/  @!P1 LDG.E.EL.128 R8, desc[UR4][R32.64] ;  /* 0x0000000420089981 */ /* 0x000ea8000c2e1d00 */
[----:B------:R-:W2:Y:S01]  /*0820*/  @!P1 LDG.E.EL.128 R4, desc[UR4][R30.64] ;  /* 0x000000041e049981 */ /* 0x000ea2000c2e1d00 */
[----:B------:R-:W-:-:S04]  /*0830*/  FADD R27, R27, 0.0010000000474974513054 ;  /* 0x3a83126f1b1b7421 */ /* 0x000fc80000000000 */
[----:B------:R-:W1:Y:S02]  /*0840*/  MUFU.SQRT R20, R27 ;  /* 0x0000001b00147308 */ /* 0x000e640000002000 */
[C---:B-1----:R-:W-:Y:S02]  /*0850*/  FSETP.GT.AND P2, PT, R20.reuse, 8.50705917302346158658e+37, PT ;  /* 0x7e8000001400780b */ /* 0x042fe40003f44000 */
[----:B------:R-:W-:-:S11]  /*0860*/  FSETP.GEU.AND P3, PT, R20, 1.175494350822287508e-38, PT ;  /* 0x008000001400780b */ /* 0x000fd60003f6e000 */
[----:B------:R-:W-:-:S04]  /*0870*/  @P2 FMUL R20, R20, 0.25 ;  /* 0x3e80000014142820 */ /* 0x000fc80000400000 */
[----:B------:R-:W-:-:S06]  /*0880*/  @!P3 FMUL R20, R20, 16777216 ;  /* 0x4b8000001414b820 */ /* 0x000fcc0000400000 */
[----:B------:R-:W1:Y:S01]  /*0890*/  MUFU.RCP R20, R20 ;  /* 0x0000001400147308 */ /* 0x000e620000001000 */
[----:B------:R-:W-:-:S05]  /*08a0*/  FSEL R3, R3, 1, P2 ;  /* 0x3f80000003037808 */ /* 0x000fca0001000000 */
[----:B------:R-:W-:Y:S01]  /*08b0*/  @!P3 FMUL R3, R3, 16777216 ;  /* 0x4b8000000303b820 */ /* 0x000fe20000400000 */
[----:B------:R-:W-:-:S03]  /*08c0*/  FADD R18, -R22, R18 ;  /* 0x0000001216127221 */ /* 0x000fc60000000100 */
[----:B-1----:R-:W-:Y:S01]  /*08d0*/  FMUL R2, R20, R3 ;  /* 0x0000000314027220 */ /* 0x002fe20000400000 */
[----:B------:R-:W-:-:S03]  /*08e0*/  CS2R R20, SRZ ;  /* 0x0000000000147805 */ /* 0x000fc6000001ff00 */
[----:B------:R-:W-:Y:S01]  /*08f0*/  FMUL R2, R2, R23 ;  /* 0x0000001702027220 */ /* 0x000fe20000400000 */
[----:B------:R-:W-:-:S06]  /*0900*/  CS2R R22, SRZ ;  /* 0x0000000000167805 */ /* 0x000fcc000001ff00 */
[----:B------:R-:W3:Y:S01]  /*0910*/  @!P0 LDG.E.EL.128 R20, desc[UR4][R30.64] ;  /* 0x000000041e148981 */ /* 0x000ee2000c2e1d00 */
[----:B--2---:R-:W-:Y:S01]  /*0920*/  FFMA R6, R15, R10, R6 ;  /* 0x0000000a0f067223 */ /* 0x004fe20000000006 */
[----:B------:R-:W-:Y:S01]  /*0930*/  FFMA R7, R12, R11, R7 ;  /* 0x0000000b0c077223 */ /* 0x000fe20000000007 */
[----:B------:R-:W-:Y:S02]  /*0940*/  CS2R R12, SRZ ;  /* 0x00000000000c7805 */ /* 0x000fe4000001ff00 */
[----:B------:R-:W-:Y:S01]  /*0950*/  CS2R R14, SRZ ;  /* 0x00000000000e7805 */ /* 0x000fe2000001ff00 */
[----:B------:R-:W1:Y:S05]  /*0960*/  LDC.64 R10, c[0x0][0x238] ;  /* 0x00008e00ff0a7b82 */ /* 0x000e6a0000000a00 */
[----:B------:R-:W3:Y:S01]  /*0970*/  @!P0 LDG.E.EL.128 R12, desc[UR4][R32.64] ;  /* 0x00000004200c8981 */ /* 0x000ee2000c2e1d00 */
[----:B------:R-:W-:Y:S01]  /*0980*/  FFMA R5, R24, R9, R5 ;  /* 0x0000000918057223 */ /* 0x000fe20000000005 */
[----:B------:R-:W-:Y:S01]  /*0990*/  FFMA R4, R19, R8, R4 ;  /* 0x0000000813047223 */ /* 0x000fe20000000004 */
[----:B------:R-:W-:Y:S01]  /*09a0*/  FSETP.GEU.AND P2, PT, R7, RZ, PT ;  /* 0x000000ff0700720b */ /* 0x000fe20003f4e000 */
[----:B------:R-:W-:Y:S01]  /*09b0*/  FMUL R29, R29, R18 ;  /* 0x000000121d1d7220 */ /* 0x000fe20000400000 */
[----:B------:R-:W-:Y:S01]  /*09c0*/  FSETP.GEU.AND P3, PT, R6, RZ, PT ;  /* 0x000000ff0600720b */ /* 0x000fe20003f6e000 */
[----:B------:R-:W-:Y:S01]  /*09d0*/  FMUL R26, R26, R17 ;  /* 0x000000111a1a7220 */ /* 0x000fe20000400000 */
[----:B------:R-:W-:Y:S01]  /*09e0*/  FSETP.GEU.AND P4, PT, R5, RZ, PT ;  /* 0x000000ff0500720b */ /* 0x000fe20003f8e000 */
[----:B------:R-:W-:Y:S01]  /*09f0*/  FMUL R25, R25, R16 ;  /* 0x0000001019197220 */ /* 0x000fe20000400000 */
[----:B------:R-:W-:-:S02]  /*0a00*/  FSETP.GEU.AND P5, PT, R4, RZ, PT ;  /* 0x000000ff0400720b */ /* 0x000fc40003fae000 */
[----:B------:R-:W-:Y:S02]  /*0a10*/  SEL R7, R7, RZ, P2 ;  /* 0x000000ff07077207 */ /* 0x000fe40001000000 */
[----:B------:R-:W-:Y:S02]  /*0a20*/  SEL R6, R6, RZ, P3 ;  /* 0x000000ff06067207 */ /* 0x000fe40001800000 */
[----:B------:R-:W-:Y:S02]  /*0a30*/  SEL R5, R5, RZ, P4 ;  /* 0x000000ff05057207 */ /* 0x000fe40002000000 */
[----:B------:R-:W-:Y:S01]  /*0a40*/  SEL R4, R4, RZ, P5 ;  /* 0x000000ff04047207 */ /* 0x000fe20002800000 */
[----:B-1----:R-:W-:-:S05]  /*0a50*/  IMAD.WIDE R10, R0, 0x4, R10 ;  /* 0x00000004000a7825 */ /* 0x002fca00078e020a */
[----:B------:R1:W-:Y:S01]  /*0a60*/  @!P1 STG.E.128 desc[UR4][R10.64], R4 ;  /* 0x000000040a009986 */ /* 0x0003e2000c101d04 */
[----:B---3--:R-:W-:Y:S01]  /*0a70*/  FFMA R2, R2, R15, R23 ;  /* 0x0000000f02027223 */ /* 0x008fe20000000017 */
[----:B------:R-:W-:Y:S01]  /*0a80*/  FFMA R14, R29, R14, R22 ;  /* 0x0000000e1d0e7223 */ /* 0x000fe20000000016 */
[----:B------:R-:W-:Y:S01]  /*0a90*/  FFMA R13, R26, R13, R21 ;  /* 0x0000000d1a0d7223 */ /* 0x000fe20000000015 */
[----:B------:R-:W-:Y:S02]  /*0aa0*/  FFMA R12, R25, R12, R20 ;  /* 0x0000000c190c7223 */ /* 0x000fe40000000014 */
[----:B------:R-:W-:Y:S02]  /*0ab0*/  FSETP.GEU.AND P1, PT, R2, RZ, PT ;  /* 0x000000ff0200720b */ /* 0x000fe40003f2e000 */
[----:B------:R-:W-:Y:S02]  /*0ac0*/  FSETP.GEU.AND P2, PT, R14, RZ, PT ;  /* 0x000000ff0e00720b */ /* 0x000fe40003f4e000 */
[----:B------:R-:W-:-:S02]  /*0ad0*/  FSETP.GEU.AND P3, PT, R13, RZ, PT ;  /* 0x000000ff0d00720b */ /* 0x000fc40003f6e000 */
[----:B------:R-:W-:Y:S02]  /*0ae0*/  FSETP.GEU.AND P4, PT, R12, RZ, PT ;  /* 0x000000ff0c00720b */ /* 0x000fe40003f8e000 */
[----:B------:R-:W-:Y:S02]  /*0af0*/  SEL R15, R2, RZ, P1 ;  /* 0x000000ff020f7207 */ /* 0x000fe40000800000 */
[----:B------:R-:W-:Y:S02]  /*0b00*/  SEL R14, R14, RZ, P2 ;  /* 0x000000ff0e0e7207 */ /* 0x000fe40001000000 */
[----:B------:R-:W-:Y:S02]  /*0b10*/  SEL R13, R13, RZ, P3 ;  /* 0x000000ff0d0d7207 */ /* 0x000fe40001800000 */
[----:B------:R-:W-:Y:S01]  /*0b20*/  SEL R12, R12, RZ, P4 ;  /* 0x000000ff0c0c7207 */ /* 0x000fe20002000000 */
[----:B-1----:R-:W-:Y:S06]  /*0b30*/  @P0 EXIT ;  /* 0x000000000000094d */ /* 0x002fec0003800000 */
[----:B------:R-:W-:Y:S01]  /*0b40*/  STG.E.128 desc[UR4][R10.64+0x800], R12 ;  /* 0x0008000c0a007986 */ /* 0x000fe2000c101d04 */
[----:B------:R-:W-:Y:S05]  /*0b50*/  EXIT ;  /* 0x000000000000794d */ /* 0x000fea0003800000 */
.L_x_0:
[----:B------:R-:W-:-:S00]  /*0b60*/  BRA `(.L_x_0) ;  /* 0xfffffffc00fc7947 */ /* 0x000fc0000383ffff */
[----:B------:R-:W-:-:S00]  /*0b70*/  NOP ;  /* 0x0000000000007918 */ /* 0x000fc00000000000 */
        /* <DEDUP_REMOVED lines=8> */
.L_x_1:


//--------------------- .nv.global.init           --------------------------
	.section	.nv.global.init,"aw",@progbits
.nv.global.init:
	.type		_$_str,@object
	.size		_$_str,(_$_str_$_2 - _$_str)
_$_str:
        /*0000*/ 	.byte	0x5f, 0x5f, 0x43, 0x55, 0x44, 0x41, 0x5f, 0x46, 0x54, 0x5a, 0x00
	.type		_$_str_$_2,@object
	.size		_$_str_$_2,(.L_1 - _$_str_$_2)
_$_str_$_2:
        /*000b*/ 	.byte	0x5f, 0x5f, 0x43, 0x55, 0x44, 0x41, 0x5f, 0x50, 0x52, 0x45, 0x43, 0x5f, 0x53, 0x51, 0x52, 0x54
        /*001b*/ 	.byte	0x00
.L_1:


//--------------------- .nv.constant0.triton_poi_fused__native_batch_norm_legit_no_training_relu_20 --------------------------
	.section	.nv.constant0.triton_poi_fused__native_batch_norm_legit_no_training_relu_20,"a",@progbits
	.sectionflags	@""
	.align	4
.nv.constant0.triton_poi_fused__native_batch_norm_legit_no_training_relu_20:
	.zero		580
